//
// Generated by NVIDIA NVVM Compiler
//
// Compiler Build ID: CL-36424714
// Cuda compilation tools, release 13.0, V13.0.88
// Based on NVVM 20.0.0
//

.version 9.0
.target sm_100
.address_size 64

	// .globl	_Z7addDevAv
.global .align 4 .f32 devA;

.visible .entry _Z7addDevAv()
{
	.reg .b32 	%f<3>;

	ld.global.f32 	%f1, [devA];
	add.f32 	%f2, %f1, 0f41200000;
	st.global.f32 	[devA], %f2;
	ret;

}


// ===== COMPILED SASS (sm_100) =====

	.target	sm_100

	.elftype	@"ET_EXEC"


//--------------------- .note.nv.tkinfo           --------------------------
	.section	.note.nv.tkinfo,"",@"SHT_NOTE"
	.sectionflags	@"SHF_NOTE_NV_TKINFO"
	.tkinfo
        /*0018*/ 	.word	0x00000002
        /*0030*/ 	.string	""
        /*0030*/ 	.string	"ptxas"
        /*0030*/ 	.string	"Cuda compilation tools, release 13.0, V13.0.88"
        /*0030*/ 	.string	"Build cuda_13.0.r13.0/compiler.36424714_0"
        /*0030*/ 	.string	"-arch sm_100 -m 64 "



//--------------------- .note.nv.cuinfo           --------------------------
	.section	.note.nv.cuinfo,"",@"SHT_NOTE"
	.sectionflags	@"SHF_NOTE_NV_CUINFO"
        /*0018*/ 	.short	0x0002
        /*001a*/ 	.short	0x0064
        /*001c*/ 	.short	0x0082
	.zero		2


//--------------------- .nv.info                  --------------------------
	.section	.nv.info,"",@"SHT_CUDA_INFO"
	.align	4


	//----- nvinfo : EIATTR_REGCOUNT
	.align		4
        /*0000*/ 	.byte	0x04, 0x2f
        /*0002*/ 	.short	(.L_2 - .L_1)
	.align		4
.L_1:
        /*0004*/ 	.word	index@(_Z7addDevAv)
        /*0008*/ 	.word	0x00000008


	//----- nvinfo : EIATTR_FRAME_SIZE
	.align		4
.L_2:
        /*000c*/ 	.byte	0x04, 0x11
        /*000e*/ 	.short	(.L_4 - .L_3)
	.align		4
.L_3:
        /*0010*/ 	.word	index@(_Z7addDevAv)
        /*0014*/ 	.word	0x00000000


	//----- nvinfo : EIATTR_MIN_STACK_SIZE
	.align		4
.L_4:
        /*0018*/ 	.byte	0x04, 0x12
        /*001a*/ 	.short	(.L_6 - .L_5)
	.align		4
.L_5:
        /*001c*/ 	.word	index@(_Z7addDevAv)
        /*0020*/ 	.word	0x00000000
.L_6:


//--------------------- .nv.compat                --------------------------
	.section	.nv.compat,"",@"SHT_CUDA_COMPAT_INFO"
	.align	4
        /*0000*/ 	.byte	0x02, 0x09, 0x00, 0x00, 0x02, 0x02, 0x01, 0x00, 0x02, 0x05, 0x05, 0x00, 0x03, 0x07, 0x01, 0x01
        /*0010*/ 	.byte	0x02, 0x03, 0x00, 0x00, 0x02, 0x06, 0x01, 0x00, 0x04, 0x0b, 0x08, 0x00, 0x09, 0x00, 0x00, 0x00
        /*0020*/ 	.byte	0x00, 0x00, 0x00, 0x00


//--------------------- .nv.info._Z7addDevAv      --------------------------
	.section	.nv.info._Z7addDevAv,"",@"SHT_CUDA_INFO"
	.sectionflags	@""
	.align	4


	//----- nvinfo : EIATTR_CUDA_API_VERSION
	.align		4
        /*0000*/ 	.byte	0x04, 0x37
        /*0002*/ 	.short	(.L_8 - .L_7)
.L_7:
        /*0004*/ 	.word	0x00000082


	//----- nvinfo : EIATTR_SPARSE_MMA_MASK
	.align		4
.L_8:
        /*0008*/ 	.byte	0x03, 0x50
        /*000a*/ 	.short	0x0000


	//----- nvinfo : EIATTR_MAXREG_COUNT
	.align		4
        /*000c*/ 	.byte	0x03, 0x1b
        /*000e*/ 	.short	0x00ff


	//----- nvinfo : EIATTR_MERCURY_ISA_VERSION
	.align		4
        /*0010*/ 	.byte	0x03, 0x5f
        /*0012*/ 	.short	0x0101


	//----- nvinfo : EIATTR_VRC_CTA_INIT_COUNT
	.align		4
        /*0014*/ 	.byte	0x02, 0x4a
	.zero		1
	.zero		1


	//----- nvinfo : EIATTR_EXIT_INSTR_OFFSETS
	.align		4
        /*0018*/ 	.byte	0x04, 0x1c
        /*001a*/ 	.short	(.L_10 - .L_9)


	//   ....[0]....
.L_9:
        /*001c*/ 	.word	0x00000060


	//----- nvinfo : EIATTR_SW_WAR
	.align		4
.L_10:
        /*0020*/ 	.byte	0x04, 0x36
        /*0022*/ 	.short	(.L_12 - .L_11)
.L_11:
        /*0024*/ 	.word	0x00000008
.L_12:


//--------------------- .nv.callgraph             --------------------------
	.section	.nv.callgraph,"",@"SHT_CUDA_CALLGRAPH"
	.align	4
	.sectionentsize	8
	.align		4
        /*0000*/ 	.word	0x00000000
	.align		4
        /*0004*/ 	.word	0xffffffff
	.align		4
        /*0008*/ 	.word	0x00000000
	.align		4
        /*000c*/ 	.word	0xfffffffe
	.align		4
        /*0010*/ 	.word	0x00000000
	.align		4
        /*0014*/ 	.word	0xfffffffd
	.align		4
        /*0018*/ 	.word	0x00000000
	.align		4
        /*001c*/ 	.word	0xfffffffc


//--------------------- .nv.constant4             --------------------------
	.section	.nv.constant4,"a",@progbits
	.align	8
	.align		8
.nv.constant4:
        /*0000*/ 	.dword	devA


//--------------------- .text._Z7addDevAv         --------------------------
	.section	.text._Z7addDevAv,"ax",@progbits
	.align	128
        .global         _Z7addDevAv
        .type           _Z7addDevAv,@function
        .size           _Z7addDevAv,(.L_x_1 - _Z7addDevAv)
        .other          _Z7addDevAv,@"STO_CUDA_ENTRY STV_DEFAULT"
_Z7addDevAv:
.text._Z7addDevAv:
[----:B------:R-:W-:Y:S08]  /*0000*/  LDC R1, c[0x0][0x37c] ;  /* 0x0000df00ff017b82 */ /* 0x000ff00000000800 */
[----:B------:R-:W0:Y:S01]  /*0010*/  LDC.64 R2, c[0x4][RZ] ;  /* 0x01000000ff027b82 */ /* 0x000e220000000a00 */
[----:B------:R-:W0:Y:S02]  /*0020*/  LDCU.64 UR4, c[0x0][0x358] ;  /* 0x00006b00ff0477ac */ /* 0x000e240008000a00 */
[----:B0-----:R-:W2:Y:S02]  /*0030*/  LDG.E R0, desc[UR4][R2.64] ;  /* 0x0000000402007981 */ /* 0x001ea4000c1e1900 */
[----:B--2---:R-:W-:-:S05]  /*0040*/  FADD R5, R0, 10 ;  /* 0x4120000000057421 */ /* 0x004fca0000000000 */
[----:B------:R-:W-:Y:S01]  /*0050*/  STG.E desc[UR4][R2.64], R5 ;  /* 0x0000000502007986 */ /* 0x000fe2000c101904 */
[----:B------:R-:W-:Y:S05]  /*0060*/  EXIT ;  /* 0x000000000000794d */ /* 0x000fea0003800000 */
.L_x_0:
[----:B------:R-:W-:-:S00]  /*0070*/  BRA `(.L_x_0) ;  /* 0xfffffffc00fc7947 */ /* 0x000fc0000383ffff */
[----:B------:R-:W-:-:S00]  /*0080*/  NOP ;  /* 0x0000000000007918 */ /* 0x000fc00000000000 */
[----:B------:R-:W-:-:S00]  /*0090*/  NOP ;  /* 0x0000000000007918 */ /* 0x000fc00000000000 */
[----:B------:R-:W-:-:S00]  /*00a0*/  NOP ;  /* 0x0000000000007918 */ /* 0x000fc00000000000 */
[----:B------:R-:W-:-:S00]  /*00b0*/  NOP ;  /* 0x0000000000007918 */ /* 0x000fc00000000000 */
[----:B------:R-:W-:-:S00]  /*00c0*/  NOP ;  /* 0x0000000000007918 */ /* 0x000fc00000000000 */
[----:B------:R-:W-:-:S00]  /*00d0*/  NOP ;  /* 0x0000000000007918 */ /* 0x000fc00000000000 */
[----:B------:R-:W-:-:S00]  /*00e0*/  NOP ;  /* 0x0000000000007918 */ /* 0x000fc00000000000 */
[----:B------:R-:W-:-:S00]  /*00f0*/  NOP ;  /* 0x0000000000007918 */ /* 0x000fc00000000000 */
.L_x_1:


//--------------------- .nv.shared.reserved.0     --------------------------
	.section	.nv.shared.reserved.0,"aw",@nobits
	.weak		__nv_reservedSMEM_offset_0_alias
	.size		__nv_reservedSMEM_offset_0_alias, 0, 64
	.other		__nv_reservedSMEM_offset_0_alias,@"STO_CUDA_RESERVED_SHARED STV_DEFAULT"
__nv_reservedSMEM_offset_0_alias:
	.zero		0
	.zero		64


//--------------------- .nv.global                --------------------------
	.section	.nv.global,"aw",@nobits
	.align	4
.nv.global:
	.type		devA,@object
	.size		devA,(.L_0 - devA)
devA:
	.zero		4
.L_0:


//--------------------- .nv.constant0._Z7addDevAv --------------------------
	.section	.nv.constant0._Z7addDevAv,"a",@progbits
	.sectionflags	@""
	.align	4
.nv.constant0._Z7addDevAv:
	.zero		896


//--------------------- SYMBOLS --------------------------

	.type		.nv.reservedSmem.offset0,@object
	.size		.nv.reservedSmem.offset0,0x4
